//
// Generated by NVIDIA NVVM Compiler
//
// Compiler Build ID: CL-36424714
// Cuda compilation tools, release 13.0, V13.0.88
// Based on NVVM 20.0.0
//

.version 9.0
.target sm_100
.address_size 64


.entry _Z18sm_mapping_scraperiiPi(
	.param .u32 _Z18sm_mapping_scraperiiPi_param_0,
	.param .u32 _Z18sm_mapping_scraperiiPi_param_1,
	.param .u64 .ptr .align 1 _Z18sm_mapping_scraperiiPi_param_2
)
{
	.reg .pred 	%p<2>;
	.reg .b32 	%r<7>;
	.reg .b64 	%rd<5>;

	ld.param.u32 	%r1, [_Z18sm_mapping_scraperiiPi_param_0];
	ld.param.u32 	%r2, [_Z18sm_mapping_scraperiiPi_param_1];
	ld.param.u64 	%rd1, [_Z18sm_mapping_scraperiiPi_param_2];
	mov.u32 	%r3, %tid.x;
	setp.ne.s32 	%p1, %r3, 0;
	@%p1 bra 	$L__BB0_2;
	cvta.to.global.u64 	%rd2, %rd1;
	// begin inline asm
	mov.u32 %r4, %smid;
	// end inline asm
	mad.lo.s32 	%r5, %r4, %r2, %r1;
	mul.wide.u32 	%rd3, %r5, 4;
	add.s64 	%rd4, %rd2, %rd3;
	atom.global.exch.b32 	%r6, [%rd4], 1;
$L__BB0_2:
	bar.sync 	0;
	ret;

}


// ===== COMPILED SASS (sm_100) =====

	.target	sm_100

	.elftype	@"ET_EXEC"


//--------------------- .note.nv.tkinfo           --------------------------
	.section	.note.nv.tkinfo,"",@"SHT_NOTE"
	.sectionflags	@"SHF_NOTE_NV_TKINFO"
	.tkinfo
        /*0018*/ 	.word	0x00000002
        /*0030*/ 	.string	""
        /*0030*/ 	.string	"ptxas"
        /*0030*/ 	.string	"Cuda compilation tools, release 13.0, V13.0.88"
        /*0030*/ 	.string	"Build cuda_13.0.r13.0/compiler.36424714_0"
        /*0030*/ 	.string	"-arch sm_100 -m 64 "



//--------------------- .note.nv.cuinfo           --------------------------
	.section	.note.nv.cuinfo,"",@"SHT_NOTE"
	.sectionflags	@"SHF_NOTE_NV_CUINFO"
        /*0018*/ 	.short	0x0002
        /*001a*/ 	.short	0x0064
        /*001c*/ 	.short	0x0082
	.zero		2


//--------------------- .nv.info                  --------------------------
	.section	.nv.info,"",@"SHT_CUDA_INFO"
	.align	4


	//----- nvinfo : EIATTR_REGCOUNT
	.align		4
        /*0000*/ 	.byte	0x04, 0x2f
        /*0002*/ 	.short	(.L_1 - .L_0)
	.align		4
.L_0:
        /*0004*/ 	.word	index@(_Z18sm_mapping_scraperiiPi)
        /*0008*/ 	.word	0x0000000a


	//----- nvinfo : EIATTR_FRAME_SIZE
	.align		4
.L_1:
        /*000c*/ 	.byte	0x04, 0x11
        /*000e*/ 	.short	(.L_3 - .L_2)
	.align		4
.L_2:
        /*0010*/ 	.word	index@(_Z18sm_mapping_scraperiiPi)
        /*0014*/ 	.word	0x00000000


	//----- nvinfo : EIATTR_MIN_STACK_SIZE
	.align		4
.L_3:
        /*0018*/ 	.byte	0x04, 0x12
        /*001a*/ 	.short	(.L_5 - .L_4)
	.align		4
.L_4:
        /*001c*/ 	.word	index@(_Z18sm_mapping_scraperiiPi)
        /*0020*/ 	.word	0x00000000
.L_5:


//--------------------- .nv.compat                --------------------------
	.section	.nv.compat,"",@"SHT_CUDA_COMPAT_INFO"
	.align	4
        /*0000*/ 	.byte	0x02, 0x09, 0x00, 0x00, 0x02, 0x02, 0x01, 0x00, 0x02, 0x05, 0x05, 0x00, 0x03, 0x07, 0x01, 0x01
        /*0010*/ 	.byte	0x02, 0x03, 0x00, 0x00, 0x02, 0x06, 0x01, 0x00, 0x04, 0x0b, 0x08, 0x00, 0x09, 0x00, 0x00, 0x00
        /*0020*/ 	.byte	0x00, 0x00, 0x00, 0x00


//--------------------- .nv.info._Z18sm_mapping_scraperiiPi --------------------------
	.section	.nv.info._Z18sm_mapping_scraperiiPi,"",@"SHT_CUDA_INFO"
	.sectionflags	@""
	.align	4


	//----- nvinfo : EIATTR_CUDA_API_VERSION
	.align		4
        /*0000*/ 	.byte	0x04, 0x37
        /*0002*/ 	.short	(.L_7 - .L_6)
.L_6:
        /*0004*/ 	.word	0x00000082


	//----- nvinfo : EIATTR_KPARAM_INFO
	.align		4
.L_7:
        /*0008*/ 	.byte	0x04, 0x17
        /*000a*/ 	.short	(.L_9 - .L_8)
.L_8:
        /*000c*/ 	.word	0x00000000
        /*0010*/ 	.short	0x0002
        /*0012*/ 	.short	0x0008
        /*0014*/ 	.byte	0x00, 0xf5, 0x21, 0x00


	//----- nvinfo : EIATTR_KPARAM_INFO
	.align		4
.L_9:
        /*0018*/ 	.byte	0x04, 0x17
        /*001a*/ 	.short	(.L_11 - .L_10)
.L_10:
        /*001c*/ 	.word	0x00000000
        /*0020*/ 	.short	0x0001
        /*0022*/ 	.short	0x0004
        /*0024*/ 	.byte	0x00, 0xf0, 0x11, 0x00


	//----- nvinfo : EIATTR_KPARAM_INFO
	.align		4
.L_11:
        /*0028*/ 	.byte	0x04, 0x17
        /*002a*/ 	.short	(.L_13 - .L_12)
.L_12:
        /*002c*/ 	.word	0x00000000
        /*0030*/ 	.short	0x0000
        /*0032*/ 	.short	0x0000
        /*0034*/ 	.byte	0x00, 0xf0, 0x11, 0x00


	//----- nvinfo : EIATTR_SPARSE_MMA_MASK
	.align		4
.L_13:
        /*0038*/ 	.byte	0x03, 0x50
        /*003a*/ 	.short	0x0000


	//----- nvinfo : EIATTR_MAXREG_COUNT
	.align		4
        /*003c*/ 	.byte	0x03, 0x1b
        /*003e*/ 	.short	0x00ff


	//----- nvinfo : EIATTR_NUM_BARRIERS
	.align		4
        /*0040*/ 	.byte	0x02, 0x4c
        /*0042*/ 	.byte	0x01
	.zero		1


	//----- nvinfo : EIATTR_MERCURY_ISA_VERSION
	.align		4
        /*0044*/ 	.byte	0x03, 0x5f
        /*0046*/ 	.short	0x0101


	//----- nvinfo : EIATTR_VRC_CTA_INIT_COUNT
	.align		4
        /*0048*/ 	.byte	0x02, 0x4a
	.zero		1
	.zero		1


	//----- nvinfo : EIATTR_EXIT_INSTR_OFFSETS
	.align		4
        /*004c*/ 	.byte	0x04, 0x1c
        /*004e*/ 	.short	(.L_15 - .L_14)


	//   ....[0]....
.L_14:
        /*0050*/ 	.word	0x000000f0


	//----- nvinfo : EIATTR_CRS_STACK_SIZE
	.align		4
.L_15:
        /*0054*/ 	.byte	0x04, 0x1e
        /*0056*/ 	.short	(.L_17 - .L_16)
.L_16:
        /*0058*/ 	.word	0x00000000


	//----- nvinfo : EIATTR_CBANK_PARAM_SIZE
	.align		4
.L_17:
        /*005c*/ 	.byte	0x03, 0x19
        /*005e*/ 	.short	0x0010


	//----- nvinfo : EIATTR_PARAM_CBANK
	.align		4
        /*0060*/ 	.byte	0x04, 0x0a
        /*0062*/ 	.short	(.L_19 - .L_18)
	.align		4
.L_18:
        /*0064*/ 	.word	index@(.nv.constant0._Z18sm_mapping_scraperiiPi)
        /*0068*/ 	.short	0x0380
        /*006a*/ 	.short	0x0010


	//----- nvinfo : EIATTR_SW_WAR
	.align		4
.L_19:
        /*006c*/ 	.byte	0x04, 0x36
        /*006e*/ 	.short	(.L_21 - .L_20)
.L_20:
        /*0070*/ 	.word	0x00000008
.L_21:


//--------------------- .nv.callgraph             --------------------------
	.section	.nv.callgraph,"",@"SHT_CUDA_CALLGRAPH"
	.align	4
	.sectionentsize	8
	.align		4
        /*0000*/ 	.word	0x00000000
	.align		4
        /*0004*/ 	.word	0xffffffff
	.align		4
        /*0008*/ 	.word	0x00000000
	.align		4
        /*000c*/ 	.word	0xfffffffe
	.align		4
        /*0010*/ 	.word	0x00000000
	.align		4
        /*0014*/ 	.word	0xfffffffd
	.align		4
        /*0018*/ 	.word	0x00000000
	.align		4
        /*001c*/ 	.word	0xfffffffc


//--------------------- .text._Z18sm_mapping_scraperiiPi --------------------------
	.section	.text._Z18sm_mapping_scraperiiPi,"ax",@progbits
	.align	128
.text._Z18sm_mapping_scraperiiPi:
        .type           _Z18sm_mapping_scraperiiPi,@function
        .size           _Z18sm_mapping_scraperiiPi,(.L_x_3 - _Z18sm_mapping_scraperiiPi)
        .other          _Z18sm_mapping_scraperiiPi,@"STO_CUDA_ENTRY STV_DEFAULT"
_Z18sm_mapping_scraperiiPi:
[----:B------:R-:W-:Y:S01]  /*0000*/  LDC R1, c[0x0][0x37c] ;  /* 0x0000df00ff017b82 */ /* 0x000fe20000000800 */
[----:B------:R-:W0:Y:S01]  /*0010*/  S2R R0, SR_TID.X ;  /* 0x0000000000007919 */ /* 0x000e220000002100 */
[----:B------:R-:W-:Y:S01]  /*0020*/  BSSY.RECONVERGENT B0, `(.L_x_0) ;  /* 0x000000b000007945 */ /* 0x000fe20003800200 */
[----:B0-----:R-:W-:-:S13]  /*0030*/  ISETP.NE.AND P0, PT, R0, RZ, PT ;  /* 0x000000ff0000720c */ /* 0x001fda0003f05270 */
[----:B------:R-:W-:Y:S05]  /*0040*/  @P0 BRA `(.L_x_1) ;  /* 0x0000000000200947 */ /* 0x000fea0003800000 */
[----:B------:R-:W0:Y:S01]  /*0050*/  S2UR UR6, SR_VIRTUALSMID ;  /* 0x00000000000679c3 */ /* 0x000e220000004300 */
[----:B------:R-:W1:Y:S01]  /*0060*/  LDCU.64 UR4, c[0x0][0x358] ;  /* 0x00006b00ff0477ac */ /* 0x000e620008000a00 */
[----:B------:R-:W-:-:S06]  /*0070*/  HFMA2 R7, -RZ, RZ, 0, 5.9604644775390625e-08 ;  /* 0x00000001ff077431 */ /* 0x000fcc00000001ff */
[----:B------:R-:W0:Y:S08]  /*0080*/  LDC.64 R4, c[0x0][0x380] ;  /* 0x0000e000ff047b82 */ /* 0x000e300000000a00 */
[----:B------:R-:W2:Y:S01]  /*0090*/  LDC.64 R2, c[0x0][0x388] ;  /* 0x0000e200ff027b82 */ /* 0x000ea20000000a00 */
[----:B0-----:R-:W-:-:S04]  /*00a0*/  IMAD R5, R5, UR6, R4 ;  /* 0x0000000605057c24 */ /* 0x001fc8000f8e0204 */
[----:B--2---:R-:W-:-:S05]  /*00b0*/  IMAD.WIDE.U32 R2, R5, 0x4, R2 ;  /* 0x0000000405027825 */ /* 0x004fca00078e0002 */
[----:B-1----:R0:W2:Y:S02]  /*00c0*/  ATOMG.E.EXCH.STRONG.GPU PT, RZ, desc[UR4][R2.64], R7 ;  /* 0x8000000702ff79a8 */ /* 0x0020a4000c1ef104 */
.L_x_1:
[----:B------:R-:W-:Y:S05]  /*00d0*/  BSYNC.RECONVERGENT B0 ;  /* 0x0000000000007941 */ /* 0x000fea0003800200 */
.L_x_0:
[----:B------:R-:W-:Y:S06]  /*00e0*/  BAR.SYNC.DEFER_BLOCKING 0x0 ;  /* 0x0000000000007b1d */ /* 0x000fec0000010000 */
[----:B------:R-:W-:Y:S05]  /*00f0*/  EXIT ;  /* 0x000000000000794d */ /* 0x000fea0003800000 */
.L_x_2:
[----:B------:R-:W-:-:S00]  /*0100*/  BRA `(.L_x_2) ;  /* 0xfffffffc00fc7947 */ /* 0x000fc0000383ffff */
[----:B------:R-:W-:-:S00]  /*0110*/  NOP ;  /* 0x0000000000007918 */ /* 0x000fc00000000000 */
        /* <DEDUP_REMOVED lines=14> */
.L_x_3:


//--------------------- .nv.shared.reserved.0     --------------------------
	.section	.nv.shared.reserved.0,"aw",@nobits
	.weak		__nv_reservedSMEM_offset_0_alias
	.size		__nv_reservedSMEM_offset_0_alias, 0, 64
	.other		__nv_reservedSMEM_offset_0_alias,@"STO_CUDA_RESERVED_SHARED STV_DEFAULT"
__nv_reservedSMEM_offset_0_alias:
	.zero		0
	.zero		64


//--------------------- .nv.constant0._Z18sm_mapping_scraperiiPi --------------------------
	.section	.nv.constant0._Z18sm_mapping_scraperiiPi,"a",@progbits
	.sectionflags	@""
	.align	4
.nv.constant0._Z18sm_mapping_scraperiiPi:
	.zero		912


//--------------------- SYMBOLS --------------------------

	.type		.nv.reservedSmem.offset0,@object
	.size		.nv.reservedSmem.offset0,0x4
